//
// Generated by NVIDIA NVVM Compiler
//
// Compiler Build ID: CL-36424714
// Cuda compilation tools, release 13.0, V13.0.88
// Based on NVVM 20.0.0
//

.version 9.0
.target sm_100
.address_size 64

	// .globl	_Z15scanGlobalNaivePfS_i
// _ZZ13scanOptimizedPfS_iE4temp has been demoted

.visible .entry _Z15scanGlobalNaivePfS_i(
	.param .u64 .ptr .align 1 _Z15scanGlobalNaivePfS_i_param_0,
	.param .u64 .ptr .align 1 _Z15scanGlobalNaivePfS_i_param_1,
	.param .u32 _Z15scanGlobalNaivePfS_i_param_2
)
{
	.reg .pred 	%p<6>;
	.reg .b32 	%r<11>;
	.reg .b32 	%f<8>;
	.reg .b64 	%rd<11>;

	ld.param.u64 	%rd4, [_Z15scanGlobalNaivePfS_i_param_0];
	ld.param.u64 	%rd3, [_Z15scanGlobalNaivePfS_i_param_1];
	ld.param.u32 	%r4, [_Z15scanGlobalNaivePfS_i_param_2];
	cvta.to.global.u64 	%rd1, %rd4;
	mov.u32 	%r5, %ctaid.x;
	mov.u32 	%r6, %ntid.x;
	mov.u32 	%r7, %tid.x;
	mad.lo.s32 	%r1, %r5, %r6, %r7;
	setp.ge.u32 	%p1, %r1, %r4;
	@%p1 bra 	$L__BB0_9;
	setp.lt.u32 	%p2, %r4, 2;
	mul.wide.u32 	%rd5, %r1, 4;
	add.s64 	%rd2, %rd1, %rd5;
	@%p2 bra 	$L__BB0_8;
	mov.b32 	%r10, 1;
$L__BB0_3:
	setp.lt.u32 	%p3, %r1, %r10;
	mov.f32 	%f7, 0f00000000;
	@%p3 bra 	$L__BB0_5;
	sub.s32 	%r9, %r1, %r10;
	mul.wide.u32 	%rd6, %r9, 4;
	add.s64 	%rd7, %rd1, %rd6;
	ld.global.f32 	%f7, [%rd7];
$L__BB0_5:
	setp.lt.u32 	%p4, %r1, %r10;
	bar.sync 	0;
	@%p4 bra 	$L__BB0_7;
	ld.global.f32 	%f4, [%rd2];
	add.f32 	%f5, %f7, %f4;
	st.global.f32 	[%rd2], %f5;
$L__BB0_7:
	bar.sync 	0;
	shl.b32 	%r10, %r10, 1;
	setp.lt.u32 	%p5, %r10, %r4;
	@%p5 bra 	$L__BB0_3;
$L__BB0_8:
	ld.global.f32 	%f6, [%rd2];
	cvta.to.global.u64 	%rd8, %rd3;
	add.s64 	%rd10, %rd8, %rd5;
	st.global.f32 	[%rd10], %f6;
$L__BB0_9:
	ret;

}
	// .globl	_Z13scanOptimizedPfS_i
.visible .entry _Z13scanOptimizedPfS_i(
	.param .u64 .ptr .align 1 _Z13scanOptimizedPfS_i_param_0,
	.param .u64 .ptr .align 1 _Z13scanOptimizedPfS_i_param_1,
	.param .u32 _Z13scanOptimizedPfS_i_param_2
)
{
	.reg .pred 	%p<8>;
	.reg .b32 	%r<49>;
	.reg .b32 	%f<11>;
	.reg .b64 	%rd<13>;
	// demoted variable
	.shared .align 4 .b8 _ZZ13scanOptimizedPfS_iE4temp[2048];
	ld.param.u64 	%rd2, [_Z13scanOptimizedPfS_i_param_0];
	ld.param.u64 	%rd1, [_Z13scanOptimizedPfS_i_param_1];
	ld.param.u32 	%r17, [_Z13scanOptimizedPfS_i_param_2];
	cvta.to.global.u64 	%rd3, %rd2;
	mov.u32 	%r1, %tid.x;
	shr.u32 	%r19, %r17, 31;
	add.s32 	%r20, %r17, %r19;
	shr.s32 	%r2, %r20, 1;
	mul.wide.u32 	%rd4, %r1, 4;
	add.s64 	%rd5, %rd3, %rd4;
	ld.global.f32 	%f1, [%rd5];
	shl.b32 	%r21, %r1, 2;
	mov.u32 	%r22, _ZZ13scanOptimizedPfS_iE4temp;
	add.s32 	%r3, %r22, %r21;
	st.shared.f32 	[%r3], %f1;
	mul.wide.s32 	%rd6, %r2, 4;
	add.s64 	%rd7, %rd5, %rd6;
	ld.global.f32 	%f2, [%rd7];
	shl.b32 	%r23, %r2, 2;
	add.s32 	%r4, %r3, %r23;
	st.shared.f32 	[%r4], %f2;
	shr.s32 	%r44, %r17, 1;
	setp.lt.s32 	%p1, %r44, 1;
	mov.b32 	%r46, 1;
	@%p1 bra 	$L__BB1_5;
	shl.b32 	%r25, %r1, 1;
	or.b32  	%r6, %r25, 1;
	mov.b32 	%r46, 1;
$L__BB1_2:
	bar.sync 	0;
	setp.ge.s32 	%p2, %r1, %r44;
	@%p2 bra 	$L__BB1_4;
	mul.lo.s32 	%r26, %r46, %r6;
	shl.b32 	%r27, %r26, 2;
	add.s32 	%r29, %r22, %r27;
	ld.shared.f32 	%f3, [%r29+-4];
	shl.b32 	%r30, %r46, 2;
	add.s32 	%r31, %r29, %r30;
	ld.shared.f32 	%f4, [%r31+-4];
	add.f32 	%f5, %f3, %f4;
	st.shared.f32 	[%r31+-4], %f5;
$L__BB1_4:
	shl.b32 	%r46, %r46, 1;
	shr.u32 	%r10, %r44, 1;
	setp.gt.u32 	%p3, %r44, 1;
	mov.u32 	%r44, %r10;
	@%p3 bra 	$L__BB1_2;
$L__BB1_5:
	setp.ne.s32 	%p4, %r1, 0;
	@%p4 bra 	$L__BB1_7;
	shl.b32 	%r32, %r17, 2;
	add.s32 	%r34, %r22, %r32;
	mov.b32 	%r35, 0;
	st.shared.u32 	[%r34+-4], %r35;
$L__BB1_7:
	setp.lt.s32 	%p5, %r17, 2;
	@%p5 bra 	$L__BB1_12;
	shl.b32 	%r37, %r1, 1;
	or.b32  	%r12, %r37, 1;
	mov.b32 	%r47, 1;
$L__BB1_9:
	shr.u32 	%r46, %r46, 1;
	bar.sync 	0;
	setp.ge.u32 	%p6, %r1, %r47;
	@%p6 bra 	$L__BB1_11;
	mul.lo.s32 	%r38, %r46, %r12;
	shl.b32 	%r39, %r38, 2;
	add.s32 	%r41, %r22, %r39;
	ld.shared.f32 	%f6, [%r41+-4];
	shl.b32 	%r42, %r46, 2;
	add.s32 	%r43, %r41, %r42;
	ld.shared.f32 	%f7, [%r43+-4];
	st.shared.f32 	[%r41+-4], %f7;
	add.f32 	%f8, %f6, %f7;
	st.shared.f32 	[%r43+-4], %f8;
$L__BB1_11:
	shl.b32 	%r47, %r47, 1;
	setp.lt.s32 	%p7, %r47, %r17;
	@%p7 bra 	$L__BB1_9;
$L__BB1_12:
	cvta.to.global.u64 	%rd8, %rd1;
	bar.sync 	0;
	ld.shared.f32 	%f9, [%r3];
	add.s64 	%rd10, %rd8, %rd4;
	st.global.f32 	[%rd10], %f9;
	ld.shared.f32 	%f10, [%r4];
	add.s64 	%rd12, %rd10, %rd6;
	st.global.f32 	[%rd12], %f10;
	ret;

}


// ===== COMPILED SASS (sm_100) =====

	.target	sm_100

	.elftype	@"ET_EXEC"


//--------------------- .note.nv.tkinfo           --------------------------
	.section	.note.nv.tkinfo,"",@"SHT_NOTE"
	.sectionflags	@"SHF_NOTE_NV_TKINFO"
	.tkinfo
        /*0018*/ 	.word	0x00000002
        /*0030*/ 	.string	""
        /*0030*/ 	.string	"ptxas"
        /*0030*/ 	.string	"Cuda compilation tools, release 13.0, V13.0.88"
        /*0030*/ 	.string	"Build cuda_13.0.r13.0/compiler.36424714_0"
        /*0030*/ 	.string	"-arch sm_100 -m 64 "



//--------------------- .note.nv.cuinfo           --------------------------
	.section	.note.nv.cuinfo,"",@"SHT_NOTE"
	.sectionflags	@"SHF_NOTE_NV_CUINFO"
        /*0018*/ 	.short	0x0002
        /*001a*/ 	.short	0x0064
        /*001c*/ 	.short	0x0082
	.zero		2


//--------------------- .nv.info                  --------------------------
	.section	.nv.info,"",@"SHT_CUDA_INFO"
	.align	4


	//----- nvinfo : EIATTR_REGCOUNT
	.align		4
        /*0000*/ 	.byte	0x04, 0x2f
        /*0002*/ 	.short	(.L_1 - .L_0)
	.align		4
.L_0:
        /*0004*/ 	.word	index@(_Z15scanGlobalNaivePfS_i)
        /*0008*/ 	.word	0x0000000c


	//----- nvinfo : EIATTR_FRAME_SIZE
	.align		4
.L_1:
        /*000c*/ 	.byte	0x04, 0x11
        /*000e*/ 	.short	(.L_3 - .L_2)
	.align		4
.L_2:
        /*0010*/ 	.word	index@(_Z15scanGlobalNaivePfS_i)
        /*0014*/ 	.word	0x00000000


	//----- nvinfo : EIATTR_REGCOUNT
	.align		4
.L_3:
        /*0018*/ 	.byte	0x04, 0x2f
        /*001a*/ 	.short	(.L_5 - .L_4)
	.align		4
.L_4:
        /*001c*/ 	.word	index@(_Z13scanOptimizedPfS_i)
        /*0020*/ 	.word	0x00000010


	//----- nvinfo : EIATTR_FRAME_SIZE
	.align		4
.L_5:
        /*0024*/ 	.byte	0x04, 0x11
        /*0026*/ 	.short	(.L_7 - .L_6)
	.align		4
.L_6:
        /*0028*/ 	.word	index@(_Z13scanOptimizedPfS_i)
        /*002c*/ 	.word	0x00000000


	//----- nvinfo : EIATTR_MIN_STACK_SIZE
	.align		4
.L_7:
        /*0030*/ 	.byte	0x04, 0x12
        /*0032*/ 	.short	(.L_9 - .L_8)
	.align		4
.L_8:
        /*0034*/ 	.word	index@(_Z13scanOptimizedPfS_i)
        /*0038*/ 	.word	0x00000000


	//----- nvinfo : EIATTR_MIN_STACK_SIZE
	.align		4
.L_9:
        /*003c*/ 	.byte	0x04, 0x12
        /*003e*/ 	.short	(.L_11 - .L_10)
	.align		4
.L_10:
        /*0040*/ 	.word	index@(_Z15scanGlobalNaivePfS_i)
        /*0044*/ 	.word	0x00000000
.L_11:


//--------------------- .nv.compat                --------------------------
	.section	.nv.compat,"",@"SHT_CUDA_COMPAT_INFO"
	.align	4
        /*0000*/ 	.byte	0x02, 0x09, 0x00, 0x00, 0x02, 0x02, 0x01, 0x00, 0x02, 0x05, 0x05, 0x00, 0x03, 0x07, 0x01, 0x01
        /*0010*/ 	.byte	0x02, 0x03, 0x00, 0x00, 0x02, 0x06, 0x01, 0x00, 0x04, 0x0b, 0x08, 0x00, 0x09, 0x00, 0x00, 0x00
        /*0020*/ 	.byte	0x00, 0x00, 0x00, 0x00


//--------------------- .nv.info._Z13scanOptimizedPfS_i --------------------------
	.section	.nv.info._Z13scanOptimizedPfS_i,"",@"SHT_CUDA_INFO"
	.sectionflags	@""
	.align	4


	//----- nvinfo : EIATTR_CUDA_API_VERSION
	.align		4
        /*0000*/ 	.byte	0x04, 0x37
        /*0002*/ 	.short	(.L_13 - .L_12)
.L_12:
        /*0004*/ 	.word	0x00000082


	//----- nvinfo : EIATTR_KPARAM_INFO
	.align		4
.L_13:
        /*0008*/ 	.byte	0x04, 0x17
        /*000a*/ 	.short	(.L_15 - .L_14)
.L_14:
        /*000c*/ 	.word	0x00000000
        /*0010*/ 	.short	0x0002
        /*0012*/ 	.short	0x0010
        /*0014*/ 	.byte	0x00, 0xf0, 0x11, 0x00


	//----- nvinfo : EIATTR_KPARAM_INFO
	.align		4
.L_15:
        /*0018*/ 	.byte	0x04, 0x17
        /*001a*/ 	.short	(.L_17 - .L_16)
.L_16:
        /*001c*/ 	.word	0x00000000
        /*0020*/ 	.short	0x0001
        /*0022*/ 	.short	0x0008
        /*0024*/ 	.byte	0x00, 0xf5, 0x21, 0x00


	//----- nvinfo : EIATTR_KPARAM_INFO
	.align		4
.L_17:
        /*0028*/ 	.byte	0x04, 0x17
        /*002a*/ 	.short	(.L_19 - .L_18)
.L_18:
        /*002c*/ 	.word	0x00000000
        /*0030*/ 	.short	0x0000
        /*0032*/ 	.short	0x0000
        /*0034*/ 	.byte	0x00, 0xf5, 0x21, 0x00


	//----- nvinfo : EIATTR_SPARSE_MMA_MASK
	.align		4
.L_19:
        /*0038*/ 	.byte	0x03, 0x50
        /*003a*/ 	.short	0x0000


	//----- nvinfo : EIATTR_MAXREG_COUNT
	.align		4
        /*003c*/ 	.byte	0x03, 0x1b
        /*003e*/ 	.short	0x00ff


	//----- nvinfo : EIATTR_NUM_BARRIERS
	.align		4
        /*0040*/ 	.byte	0x02, 0x4c
        /*0042*/ 	.byte	0x01
	.zero		1


	//----- nvinfo : EIATTR_MERCURY_ISA_VERSION
	.align		4
        /*0044*/ 	.byte	0x03, 0x5f
        /*0046*/ 	.short	0x0101


	//----- nvinfo : EIATTR_VRC_CTA_INIT_COUNT
	.align		4
        /*0048*/ 	.byte	0x02, 0x4a
	.zero		1
	.zero		1


	//----- nvinfo : EIATTR_EXIT_INSTR_OFFSETS
	.align		4
        /*004c*/ 	.byte	0x04, 0x1c
        /*004e*/ 	.short	(.L_21 - .L_20)


	//   ....[0]....
.L_20:
        /*0050*/ 	.word	0x00000440


	//----- nvinfo : EIATTR_CBANK_PARAM_SIZE
	.align		4
.L_21:
        /*0054*/ 	.byte	0x03, 0x19
        /*0056*/ 	.short	0x0014


	//----- nvinfo : EIATTR_PARAM_CBANK
	.align		4
        /*0058*/ 	.byte	0x04, 0x0a
        /*005a*/ 	.short	(.L_23 - .L_22)
	.align		4
.L_22:
        /*005c*/ 	.word	index@(.nv.constant0._Z13scanOptimizedPfS_i)
        /*0060*/ 	.short	0x0380
        /*0062*/ 	.short	0x0014


	//----- nvinfo : EIATTR_SW_WAR
	.align		4
.L_23:
        /*0064*/ 	.byte	0x04, 0x36
        /*0066*/ 	.short	(.L_25 - .L_24)
.L_24:
        /*0068*/ 	.word	0x00000008
.L_25:


//--------------------- .nv.info._Z15scanGlobalNaivePfS_i --------------------------
	.section	.nv.info._Z15scanGlobalNaivePfS_i,"",@"SHT_CUDA_INFO"
	.sectionflags	@""
	.align	4


	//----- nvinfo : EIATTR_CUDA_API_VERSION
	.align		4
        /*0000*/ 	.byte	0x04, 0x37
        /*0002*/ 	.short	(.L_27 - .L_26)
.L_26:
        /*0004*/ 	.word	0x00000082


	//----- nvinfo : EIATTR_KPARAM_INFO
	.align		4
.L_27:
        /*0008*/ 	.byte	0x04, 0x17
        /*000a*/ 	.short	(.L_29 - .L_28)
.L_28:
        /*000c*/ 	.word	0x00000000
        /*0010*/ 	.short	0x0002
        /*0012*/ 	.short	0x0010
        /*0014*/ 	.byte	0x00, 0xf0, 0x11, 0x00


	//----- nvinfo : EIATTR_KPARAM_INFO
	.align		4
.L_29:
        /*0018*/ 	.byte	0x04, 0x17
        /*001a*/ 	.short	(.L_31 - .L_30)
.L_30:
        /*001c*/ 	.word	0x00000000
        /*0020*/ 	.short	0x0001
        /*0022*/ 	.short	0x0008
        /*0024*/ 	.byte	0x00, 0xf5, 0x21, 0x00


	//----- nvinfo : EIATTR_KPARAM_INFO
	.align		4
.L_31:
        /*0028*/ 	.byte	0x04, 0x17
        /*002a*/ 	.short	(.L_33 - .L_32)
.L_32:
        /*002c*/ 	.word	0x00000000
        /*0030*/ 	.short	0x0000
        /*0032*/ 	.short	0x0000
        /*0034*/ 	.byte	0x00, 0xf5, 0x21, 0x00


	//----- nvinfo : EIATTR_SPARSE_MMA_MASK
	.align		4
.L_33:
        /*0038*/ 	.byte	0x03, 0x50
        /*003a*/ 	.short	0x0000


	//----- nvinfo : EIATTR_MAXREG_COUNT
	.align		4
        /*003c*/ 	.byte	0x03, 0x1b
        /*003e*/ 	.short	0x00ff


	//----- nvinfo : EIATTR_NUM_BARRIERS
	.align		4
        /*0040*/ 	.byte	0x02, 0x4c
        /*0042*/ 	.byte	0x01
	.zero		1


	//----- nvinfo : EIATTR_MERCURY_ISA_VERSION
	.align		4
        /*0044*/ 	.byte	0x03, 0x5f
        /*0046*/ 	.short	0x0101


	//----- nvinfo : EIATTR_VRC_CTA_INIT_COUNT
	.align		4
        /*0048*/ 	.byte	0x02, 0x4a
	.zero		1
	.zero		1


	//----- nvinfo : EIATTR_EXIT_INSTR_OFFSETS
	.align		4
        /*004c*/ 	.byte	0x04, 0x1c
        /*004e*/ 	.short	(.L_35 - .L_34)


	//   ....[0]....
.L_34:
        /*0050*/ 	.word	0x00000070


	//   ....[1]....
        /*0054*/ 	.word	0x00000210


	//----- nvinfo : EIATTR_CBANK_PARAM_SIZE
	.align		4
.L_35:
        /*0058*/ 	.byte	0x03, 0x19
        /*005a*/ 	.short	0x0014


	//----- nvinfo : EIATTR_PARAM_CBANK
	.align		4
        /*005c*/ 	.byte	0x04, 0x0a
        /*005e*/ 	.short	(.L_37 - .L_36)
	.align		4
.L_36:
        /*0060*/ 	.word	index@(.nv.constant0._Z15scanGlobalNaivePfS_i)
        /*0064*/ 	.short	0x0380
        /*0066*/ 	.short	0x0014


	//----- nvinfo : EIATTR_SW_WAR
	.align		4
.L_37:
        /*0068*/ 	.byte	0x04, 0x36
        /*006a*/ 	.short	(.L_39 - .L_38)
.L_38:
        /*006c*/ 	.word	0x00000008
.L_39:


//--------------------- .nv.callgraph             --------------------------
	.section	.nv.callgraph,"",@"SHT_CUDA_CALLGRAPH"
	.align	4
	.sectionentsize	8
	.align		4
        /*0000*/ 	.word	0x00000000
	.align		4
        /*0004*/ 	.word	0xffffffff
	.align		4
        /*0008*/ 	.word	0x00000000
	.align		4
        /*000c*/ 	.word	0xfffffffe
	.align		4
        /*0010*/ 	.word	0x00000000
	.align		4
        /*0014*/ 	.word	0xfffffffd
	.align		4
        /*0018*/ 	.word	0x00000000
	.align		4
        /*001c*/ 	.word	0xfffffffc


//--------------------- .text._Z13scanOptimizedPfS_i --------------------------
	.section	.text._Z13scanOptimizedPfS_i,"ax",@progbits
	.align	128
        .global         _Z13scanOptimizedPfS_i
        .type           _Z13scanOptimizedPfS_i,@function
        .size           _Z13scanOptimizedPfS_i,(.L_x_8 - _Z13scanOptimizedPfS_i)
        .other          _Z13scanOptimizedPfS_i,@"STO_CUDA_ENTRY STV_DEFAULT"
_Z13scanOptimizedPfS_i:
.text._Z13scanOptimizedPfS_i:
[----:B------:R-:W-:Y:S01]  /*0000*/  LDC R1, c[0x0][0x37c] ;  /* 0x0000df00ff017b82 */ /* 0x000fe20000000800 */
[----:B------:R-:W0:Y:S07]  /*0010*/  S2R R0, SR_TID.X ;  /* 0x0000000000007919 */ /* 0x000e2e0000002100 */
[----:B------:R-:W1:Y:S01]  /*0020*/  LDC R3, c[0x0][0x390] ;  /* 0x0000e400ff037b82 */ /* 0x000e620000000800 */
[----:B------:R-:W2:Y:S07]  /*0030*/  LDCU.64 UR6, c[0x0][0x358] ;  /* 0x00006b00ff0677ac */ /* 0x000eae0008000a00 */
[----:B------:R-:W0:Y:S08]  /*0040*/  LDC.64 R4, c[0x0][0x380] ;  /* 0x0000e000ff047b82 */ /* 0x000e300000000a00 */
[----:B------:R-:W3:Y:S01]  /*0050*/  S2UR UR5, SR_CgaCtaId ;  /* 0x00000000000579c3 */ /* 0x000ee20000008800 */
[----:B-1----:R-:W-:-:S07]  /*0060*/  LEA.HI R2, R3, R3, RZ, 0x1 ;  /* 0x0000000303027211 */ /* 0x002fce00078f08ff */
[----:B------:R-:W1:Y:S01]  /*0070*/  LDC R10, c[0x0][0x390] ;  /* 0x0000e400ff0a7b82 */ /* 0x000e620000000800 */
[----:B------:R-:W-:Y:S01]  /*0080*/  SHF.R.S32.HI R2, RZ, 0x1, R2 ;  /* 0x00000001ff027819 */ /* 0x000fe20000011402 */
[----:B0-----:R-:W-:-:S04]  /*0090*/  IMAD.WIDE.U32 R4, R0, 0x4, R4 ;  /* 0x0000000400047825 */ /* 0x001fc800078e0004 */
[----:B------:R-:W-:Y:S02]  /*00a0*/  IMAD.WIDE R6, R2, 0x4, R4 ;  /* 0x0000000402067825 */ /* 0x000fe400078e0204 */
[----:B--2---:R0:W2:Y:S04]  /*00b0*/  LDG.E R4, desc[UR6][R4.64] ;  /* 0x0000000604047981 */ /* 0x0040a8000c1e1900 */
[----:B------:R-:W4:Y:S01]  /*00c0*/  LDG.E R6, desc[UR6][R6.64] ;  /* 0x0000000606067981 */ /* 0x000f22000c1e1900 */
[----:B------:R-:W-:Y:S01]  /*00d0*/  UMOV UR4, 0x400 ;  /* 0x0000040000047882 */ /* 0x000fe20000000000 */
[----:B------:R-:W-:Y:S01]  /*00e0*/  SHF.R.S32.HI R3, RZ, 0x1, R3 ;  /* 0x00000001ff037819 */ /* 0x000fe20000011403 */
[----:B---3--:R-:W-:Y:S01]  /*00f0*/  ULEA UR4, UR5, UR4, 0x18 ;  /* 0x0000000405047291 */ /* 0x008fe2000f8ec0ff */
[----:B------:R-:W-:-:S02]  /*0100*/  ISETP.NE.AND P0, PT, R0, RZ, PT ;  /* 0x000000ff0000720c */ /* 0x000fc40003f05270 */
[----:B------:R-:W-:Y:S01]  /*0110*/  ISETP.GE.AND P2, PT, R3, 0x1, PT ;  /* 0x000000010300780c */ /* 0x000fe20003f46270 */
[----:B0-----:R-:W-:Y:S01]  /*0120*/  IMAD.MOV.U32 R5, RZ, RZ, 0x1 ;  /* 0x00000001ff057424 */ /* 0x001fe200078e00ff */
[----:B-1----:R-:W-:Y:S02]  /*0130*/  ISETP.GE.AND P1, PT, R10, 0x2, PT ;  /* 0x000000020a00780c */ /* 0x002fe40003f26270 */
[----:B------:R-:W-:-:S05]  /*0140*/  LEA R9, R0, UR4, 0x2 ;  /* 0x0000000400097c11 */ /* 0x000fca000f8e10ff */
[----:B------:R-:W-:Y:S01]  /*0150*/  IMAD R11, R2, 0x4, R9 ;  /* 0x00000004020b7824 */ /* 0x000fe200078e0209 */
[----:B--2---:R0:W-:Y:S04]  /*0160*/  STS [R9], R4 ;  /* 0x0000000409007388 */ /* 0x0041e80000000800 */
[----:B----4-:R0:W-:Y:S01]  /*0170*/  STS [R11], R6 ;  /* 0x000000060b007388 */ /* 0x0101e20000000800 */
[----:B------:R-:W-:Y:S05]  /*0180*/  @!P2 BRA `(.L_x_0) ;  /* 0x00000000003ca947 */ /* 0x000fea0003800000 */
[----:B0-----:R-:W-:Y:S01]  /*0190*/  LEA R4, R0, 0x1, 0x1 ;  /* 0x0000000100047811 */ /* 0x001fe200078e08ff */
[----:B------:R-:W-:-:S07]  /*01a0*/  IMAD.MOV.U32 R5, RZ, RZ, 0x1 ;  /* 0x00000001ff057424 */ /* 0x000fce00078e00ff */
.L_x_1:
[----:B------:R-:W-:Y:S01]  /*01b0*/  BAR.SYNC.DEFER_BLOCKING 0x0 ;  /* 0x0000000000007b1d */ /* 0x000fe20000010000 */
[----:B------:R-:W-:-:S13]  /*01c0*/  ISETP.GE.AND P2, PT, R0, R3, PT ;  /* 0x000000030000720c */ /* 0x000fda0003f46270 */
[----:B------:R-:W-:-:S05]  /*01d0*/  @!P2 IMAD R6, R4, R5, RZ ;  /* 0x000000050406a224 */ /* 0x000fca00078e02ff */
[----:B------:R-:W-:-:S05]  /*01e0*/  @!P2 LEA R6, R6, UR4, 0x2 ;  /* 0x000000040606ac11 */ /* 0x000fca000f8e10ff */
[C---:B------:R-:W-:Y:S02]  /*01f0*/  @!P2 IMAD R7, R5.reuse, 0x4, R6 ;  /* 0x000000040507a824 */ /* 0x040fe400078e0206 */
[----:B------:R-:W-:Y:S01]  /*0200*/  @!P2 LDS R6, [R6+-0x4] ;  /* 0xfffffc000606a984 */ /* 0x000fe20000000800 */
[----:B------:R-:W-:-:S03]  /*0210*/  IMAD.SHL.U32 R5, R5, 0x2, RZ ;  /* 0x0000000205057824 */ /* 0x000fc600078e00ff */
[----:B------:R-:W0:Y:S02]  /*0220*/  @!P2 LDS R13, [R7+-0x4] ;  /* 0xfffffc00070da984 */ /* 0x000e240000000800 */
[----:B0-----:R-:W-:-:S05]  /*0230*/  @!P2 FADD R8, R6, R13 ;  /* 0x0000000d0608a221 */ /* 0x001fca0000000000 */
[----:B------:R1:W-:Y:S01]  /*0240*/  @!P2 STS [R7+-0x4], R8 ;  /* 0xfffffc080700a388 */ /* 0x0003e20000000800 */
[----:B------:R-:W-:Y:S02]  /*0250*/  ISETP.GT.U32.AND P2, PT, R3, 0x1, PT ;  /* 0x000000010300780c */ /* 0x000fe40003f44070 */
[----:B------:R-:W-:-:S11]  /*0260*/  SHF.R.U32.HI R3, RZ, 0x1, R3 ;  /* 0x00000001ff037819 */ /* 0x000fd60000011603 */
[----:B-1----:R-:W-:Y:S05]  /*0270*/  @P2 BRA `(.L_x_1) ;  /* 0xfffffffc00cc2947 */ /* 0x002fea000383ffff */
.L_x_0:
[----:B------:R-:W-:-:S05]  /*0280*/  @!P0 LEA R3, R10, UR4, 0x2 ;  /* 0x000000040a038c11 */ /* 0x000fca000f8e10ff */
[----:B------:R1:W-:Y:S01]  /*0290*/  @!P0 STS [R3+-0x4], RZ ;  /* 0xfffffcff03008388 */ /* 0x0003e20000000800 */
[----:B------:R-:W-:Y:S05]  /*02a0*/  @!P1 BRA `(.L_x_2) ;  /* 0x0000000000449947 */ /* 0x000fea0003800000 */
[----:B------:R-:W-:Y:S01]  /*02b0*/  LEA R8, R0, 0x1, 0x1 ;  /* 0x0000000100087811 */ /* 0x000fe200078e08ff */
[----:B------:R-:W2:Y:S01]  /*02c0*/  LDCU UR8, c[0x0][0x390] ;  /* 0x00007200ff0877ac */ /* 0x000ea20008000800 */
[----:B------:R-:W-:-:S05]  /*02d0*/  UMOV UR5, 0x1 ;  /* 0x0000000100057882 */ /* 0x000fca0000000000 */
.L_x_3:
[----:B------:R-:W-:Y:S01]  /*02e0*/  BAR.SYNC.DEFER_BLOCKING 0x0 ;  /* 0x0000000000007b1d */ /* 0x000fe20000010000 */
[----:B------:R-:W-:Y:S01]  /*02f0*/  ISETP.GE.U32.AND P0, PT, R0, UR5, PT ;  /* 0x0000000500007c0c */ /* 0x000fe2000bf06070 */
[----:B------:R-:W-:Y:S01]  /*0300*/  USHF.L.U32 UR5, UR5, 0x1, URZ ;  /* 0x0000000105057899 */ /* 0x000fe200080006ff */
[----:B------:R-:W-:-:S03]  /*0310*/  SHF.R.U32.HI R5, RZ, 0x1, R5 ;  /* 0x00000001ff057819 */ /* 0x000fc60000011605 */
[----:B--2---:R-:W-:-:S08]  /*0320*/  UISETP.GE.AND UP0, UPT, UR5, UR8, UPT ;  /* 0x000000080500728c */ /* 0x004fd0000bf06270 */
[----:B-1-3--:R-:W-:-:S05]  /*0330*/  @!P0 IMAD R3, R5, R8, RZ ;  /* 0x0000000805038224 */ /* 0x00afca00078e02ff */
[----:B0-----:R-:W-:-:S05]  /*0340*/  @!P0 LEA R4, R3, UR4, 0x2 ;  /* 0x0000000403048c11 */ /* 0x001fca000f8e10ff */
[----:B------:R-:W-:Y:S01]  /*0350*/  @!P0 IMAD R6, R5, 0x4, R4 ;  /* 0x0000000405068824 */ /* 0x000fe200078e0204 */
[----:B------:R-:W-:Y:S04]  /*0360*/  @!P0 LDS R3, [R4+-0x4] ;  /* 0xfffffc0004038984 */ /* 0x000fe80000000800 */
[----:B------:R-:W0:Y:S02]  /*0370*/  @!P0 LDS R7, [R6+-0x4] ;  /* 0xfffffc0006078984 */ /* 0x000e240000000800 */
[----:B0-----:R-:W-:Y:S02]  /*0380*/  @!P0 FADD R3, R3, R7 ;  /* 0x0000000703038221 */ /* 0x001fe40000000000 */
[----:B------:R3:W-:Y:S04]  /*0390*/  @!P0 STS [R4+-0x4], R7 ;  /* 0xfffffc0704008388 */ /* 0x0007e80000000800 */
[----:B------:R3:W-:Y:S01]  /*03a0*/  @!P0 STS [R6+-0x4], R3 ;  /* 0xfffffc0306008388 */ /* 0x0007e20000000800 */
[----:B------:R-:W-:Y:S05]  /*03b0*/  BRA.U !UP0, `(.L_x_3) ;  /* 0xfffffffd08c87547 */ /* 0x000fea000b83ffff */
.L_x_2:
[----:B------:R-:W-:Y:S08]  /*03c0*/  BAR.SYNC.DEFER_BLOCKING 0x0 ;  /* 0x0000000000007b1d */ /* 0x000ff00000010000 */
[----:B0--3--:R-:W0:Y:S01]  /*03d0*/  LDC.64 R4, c[0x0][0x388] ;  /* 0x0000e200ff047b82 */ /* 0x009e220000000a00 */
[----:B------:R-:W2:Y:S04]  /*03e0*/  LDS R9, [R9] ;  /* 0x0000000009097984 */ /* 0x000ea80000000800 */
[----:B------:R-:W3:Y:S01]  /*03f0*/  LDS R11, [R11] ;  /* 0x000000000b0b7984 */ /* 0x000ee20000000800 */
[----:B0-----:R-:W-:-:S04]  /*0400*/  IMAD.WIDE.U32 R4, R0, 0x4, R4 ;  /* 0x0000000400047825 */ /* 0x001fc800078e0004 */
[----:B-1----:R-:W-:Y:S01]  /*0410*/  IMAD.WIDE R2, R2, 0x4, R4 ;  /* 0x0000000402027825 */ /* 0x002fe200078e0204 */
[----:B--2---:R-:W-:Y:S04]  /*0420*/  STG.E desc[UR6][R4.64], R9 ;  /* 0x0000000904007986 */ /* 0x004fe8000c101906 */
[----:B---3--:R-:W-:Y:S01]  /*0430*/  STG.E desc[UR6][R2.64], R11 ;  /* 0x0000000b02007986 */ /* 0x008fe2000c101906 */
[----:B------:R-:W-:Y:S05]  /*0440*/  EXIT ;  /* 0x000000000000794d */ /* 0x000fea0003800000 */
.L_x_4:
[----:B------:R-:W-:-:S00]  /*0450*/  BRA `(.L_x_4) ;  /* 0xfffffffc00fc7947 */ /* 0x000fc0000383ffff */
[----:B------:R-:W-:-:S00]  /*0460*/  NOP ;  /* 0x0000000000007918 */ /* 0x000fc00000000000 */
        /* <DEDUP_REMOVED lines=9> */
.L_x_8:


//--------------------- .text._Z15scanGlobalNaivePfS_i --------------------------
	.section	.text._Z15scanGlobalNaivePfS_i,"ax",@progbits
	.align	128
        .global         _Z15scanGlobalNaivePfS_i
        .type           _Z15scanGlobalNaivePfS_i,@function
        .size           _Z15scanGlobalNaivePfS_i,(.L_x_9 - _Z15scanGlobalNaivePfS_i)
        .other          _Z15scanGlobalNaivePfS_i,@"STO_CUDA_ENTRY STV_DEFAULT"
_Z15scanGlobalNaivePfS_i:
.text._Z15scanGlobalNaivePfS_i:
[----:B------:R-:W-:Y:S01]  /*0000*/  LDC R1, c[0x0][0x37c] ;  /* 0x0000df00ff017b82 */ /* 0x000fe20000000800 */
[----:B------:R-:W0:Y:S07]  /*0010*/  S2R R0, SR_TID.X ;  /* 0x0000000000007919 */ /* 0x000e2e0000002100 */
[----:B------:R-:W0:Y:S01]  /*0020*/  S2UR UR4, SR_CTAID.X ;  /* 0x00000000000479c3 */ /* 0x000e220000002500 */
[----:B------:R-:W1:Y:S07]  /*0030*/  LDCU UR5, c[0x0][0x390] ;  /* 0x00007200ff0577ac */ /* 0x000e6e0008000800 */
[----:B------:R-:W0:Y:S02]  /*0040*/  LDC R7, c[0x0][0x360] ;  /* 0x0000d800ff077b82 */ /* 0x000e240000000800 */
[----:B0-----:R-:W-:-:S05]  /*0050*/  IMAD R7, R7, UR4, R0 ;  /* 0x0000000407077c24 */ /* 0x001fca000f8e0200 */
[----:B-1----:R-:W-:-:S13]  /*0060*/  ISETP.GE.U32.AND P0, PT, R7, UR5, PT ;  /* 0x0000000507007c0c */ /* 0x002fda000bf06070 */
[----:B------:R-:W-:Y:S05]  /*0070*/  @P0 EXIT ;  /* 0x000000000000094d */ /* 0x000fea0003800000 */
[----:B------:R-:W0:Y:S01]  /*0080*/  LDC.64 R2, c[0x0][0x380] ;  /* 0x0000e000ff027b82 */ /* 0x000e220000000a00 */
[----:B------:R-:W-:Y:S01]  /*0090*/  UISETP.GE.U32.AND UP0, UPT, UR5, 0x2, UPT ;  /* 0x000000020500788c */ /* 0x000fe2000bf06070 */
[----:B------:R-:W1:Y:S01]  /*00a0*/  LDCU.64 UR6, c[0x0][0x358] ;  /* 0x00006b00ff0677ac */ /* 0x000e620008000a00 */
[----:B0-----:R-:W-:-:S07]  /*00b0*/  IMAD.WIDE.U32 R2, R7, 0x4, R2 ;  /* 0x0000000407027825 */ /* 0x001fce00078e0002 */
[----:B-1----:R-:W-:Y:S05]  /*00c0*/  BRA.U !UP0, `(.L_x_5) ;  /* 0x0000000108407547 */ /* 0x002fea000b800000 */
[----:B------:R-:W0:Y:S01]  /*00d0*/  LDCU UR5, c[0x0][0x390] ;  /* 0x00007200ff0577ac */ /* 0x000e220008000800 */
[----:B------:R-:W-:-:S05]  /*00e0*/  UMOV UR4, 0x1 ;  /* 0x0000000100047882 */ /* 0x000fca0000000000 */
.L_x_6:
[----:B------:R-:W-:Y:S01]  /*00f0*/  ISETP.GE.U32.AND P0, PT, R7, UR4, PT ;  /* 0x0000000407007c0c */ /* 0x000fe2000bf06070 */
[----:B------:R-:W-:-:S12]  /*0100*/  HFMA2 R0, -RZ, RZ, 0, 0 ;  /* 0x00000000ff007431 */ /* 0x000fd800000001ff */
[----:B-1----:R-:W1:Y:S01]  /*0110*/  @P0 LDC.64 R4, c[0x0][0x380] ;  /* 0x0000e000ff040b82 */ /* 0x002e620000000a00 */
[----:B------:R-:W-:-:S05]  /*0120*/  @P0 IADD3 R9, PT, PT, R7, -UR4, RZ ;  /* 0x8000000407090c10 */ /* 0x000fca000fffe0ff */
[----:B-1----:R-:W-:-:S05]  /*0130*/  @P0 IMAD.WIDE.U32 R4, R9, 0x4, R4 ;  /* 0x0000000409040825 */ /* 0x002fca00078e0004 */
[----:B------:R-:W2:Y:S01]  /*0140*/  @P0 LDG.E R0, desc[UR6][R4.64] ;  /* 0x0000000604000981 */ /* 0x000ea2000c1e1900 */
[----:B------:R-:W-:Y:S06]  /*0150*/  BAR.SYNC.DEFER_BLOCKING 0x0 ;  /* 0x0000000000007b1d */ /* 0x000fec0000010000 */
[----:B------:R-:W2:Y:S01]  /*0160*/  @P0 LDG.E R9, desc[UR6][R2.64] ;  /* 0x0000000602090981 */ /* 0x000ea2000c1e1900 */
[----:B------:R-:W-:-:S04]  /*0170*/  USHF.L.U32 UR4, UR4, 0x1, URZ ;  /* 0x0000000104047899 */ /* 0x000fc800080006ff */
[----:B0-----:R-:W-:Y:S01]  /*0180*/  UISETP.GE.U32.AND UP0, UPT, UR4, UR5, UPT ;  /* 0x000000050400728c */ /* 0x001fe2000bf06070 */
[----:B--2---:R-:W-:-:S05]  /*0190*/  @P0 FADD R9, R9, R0 ;  /* 0x0000000009090221 */ /* 0x004fca0000000000 */
[----:B------:R1:W-:Y:S01]  /*01a0*/  @P0 STG.E desc[UR6][R2.64], R9 ;  /* 0x0000000902000986 */ /* 0x0003e2000c101906 */
[----:B------:R-:W-:Y:S06]  /*01b0*/  BAR.SYNC.DEFER_BLOCKING 0x0 ;  /* 0x0000000000007b1d */ /* 0x000fec0000010000 */
[----:B------:R-:W-:Y:S05]  /*01c0*/  BRA.U !UP0, `(.L_x_6) ;  /* 0xfffffffd08c87547 */ /* 0x000fea000b83ffff */
.L_x_5:
[----:B-1----:R-:W2:Y:S01]  /*01d0*/  LDG.E R3, desc[UR6][R2.64] ;  /* 0x0000000602037981 */ /* 0x002ea2000c1e1900 */
[----:B------:R-:W0:Y:S02]  /*01e0*/  LDC.64 R4, c[0x0][0x388] ;  /* 0x0000e200ff047b82 */ /* 0x000e240000000a00 */
[----:B0-----:R-:W-:-:S05]  /*01f0*/  IMAD.WIDE.U32 R4, R7, 0x4, R4 ;  /* 0x0000000407047825 */ /* 0x001fca00078e0004 */
[----:B--2---:R-:W-:Y:S01]  /*0200*/  STG.E desc[UR6][R4.64], R3 ;  /* 0x0000000304007986 */ /* 0x004fe2000c101906 */
[----:B------:R-:W-:Y:S05]  /*0210*/  EXIT ;  /* 0x000000000000794d */ /* 0x000fea0003800000 */
.L_x_7:
        /* <DEDUP_REMOVED lines=14> */
.L_x_9:


//--------------------- .nv.shared._Z13scanOptimizedPfS_i --------------------------
	.section	.nv.shared._Z13scanOptimizedPfS_i,"aw",@nobits
	.sectionflags	@""
	.align	4
.nv.shared._Z13scanOptimizedPfS_i:
	.zero		3072


//--------------------- .nv.shared.reserved.0     --------------------------
	.section	.nv.shared.reserved.0,"aw",@nobits
	.weak		__nv_reservedSMEM_offset_0_alias
	.size		__nv_reservedSMEM_offset_0_alias, 0, 64
	.other		__nv_reservedSMEM_offset_0_alias,@"STO_CUDA_RESERVED_SHARED STV_DEFAULT"
__nv_reservedSMEM_offset_0_alias:
	.zero		0
	.zero		64


//--------------------- .nv.constant0._Z13scanOptimizedPfS_i --------------------------
	.section	.nv.constant0._Z13scanOptimizedPfS_i,"a",@progbits
	.sectionflags	@""
	.align	4
.nv.constant0._Z13scanOptimizedPfS_i:
	.zero		916


//--------------------- .nv.constant0._Z15scanGlobalNaivePfS_i --------------------------
	.section	.nv.constant0._Z15scanGlobalNaivePfS_i,"a",@progbits
	.sectionflags	@""
	.align	4
.nv.constant0._Z15scanGlobalNaivePfS_i:
	.zero		916


//--------------------- SYMBOLS --------------------------

	.type		.nv.reservedSmem.offset0,@object
	.size		.nv.reservedSmem.offset0,0x4
	.type		.nv.reservedSmem.cap,@object
	.size		.nv.reservedSmem.cap,0x4
